//
// Generated by NVIDIA NVVM Compiler
//
// Compiler Build ID: CL-36424714
// Cuda compilation tools, release 13.0, V13.0.88
// Based on NVVM 20.0.0
//

.version 9.0
.target sm_100
.address_size 64

	// .globl	_Z11swishKernelPKfPfmm

.visible .entry _Z11swishKernelPKfPfmm(
	.param .u64 .ptr .align 1 _Z11swishKernelPKfPfmm_param_0,
	.param .u64 .ptr .align 1 _Z11swishKernelPKfPfmm_param_1,
	.param .u64 _Z11swishKernelPKfPfmm_param_2,
	.param .u64 _Z11swishKernelPKfPfmm_param_3
)
{
	.reg .pred 	%p<7>;
	.reg .b32 	%r<18>;
	.reg .b32 	%f<67>;
	.reg .b64 	%rd<19>;

	ld.param.u64 	%rd4, [_Z11swishKernelPKfPfmm_param_0];
	ld.param.u64 	%rd5, [_Z11swishKernelPKfPfmm_param_1];
	ld.param.u64 	%rd7, [_Z11swishKernelPKfPfmm_param_2];
	ld.param.u64 	%rd8, [_Z11swishKernelPKfPfmm_param_3];
	mov.u32 	%r2, %ctaid.y;
	cvt.u64.u32 	%rd1, %r2;
	mov.u32 	%r3, %ctaid.x;
	mov.u32 	%r4, %ntid.x;
	mov.u32 	%r5, %tid.x;
	mad.lo.s32 	%r6, %r3, %r4, %r5;
	setp.le.u64 	%p1, %rd7, %rd1;
	mul.wide.u32 	%rd2, %r6, 4;
	setp.ge.u64 	%p2, %rd2, %rd8;
	or.pred  	%p3, %p1, %p2;
	@%p3 bra 	$L__BB0_8;
	cvta.to.global.u64 	%rd9, %rd4;
	mad.lo.s64 	%rd3, %rd8, %rd1, %rd2;
	shl.b64 	%rd10, %rd3, 2;
	add.s64 	%rd11, %rd9, %rd10;
	ld.global.nc.v4.f32 	{%f11, %f12, %f1, %f2}, [%rd11];
	mov.b32 	%r8, %f12;
	mov.b64 	%rd12, {%r9, %r8};
	fma.rn.f32 	%f13, %f11, 0fBBBB989D, 0f3F000000;
	cvt.sat.f32.f32 	%f14, %f13;
	mov.f32 	%f15, 0f4B400001;
	mov.f32 	%f16, 0f437C0000;
	fma.rm.f32 	%f17, %f14, %f16, %f15;
	add.f32 	%f18, %f17, 0fCB40007F;
	neg.f32 	%f19, %f18;
	fma.rn.f32 	%f20, %f11, 0fBFB8AA3B, %f19;
	fma.rn.f32 	%f21, %f11, 0fB2A57060, %f20;
	mov.b32 	%r10, %f17;
	shl.b32 	%r11, %r10, 23;
	mov.b32 	%f22, %r11;
	ex2.approx.ftz.f32 	%f23, %f21;
	fma.rn.f32 	%f24, %f23, %f22, 0f3F800000;
	div.rn.f32 	%f3, %f11, %f24;
	add.s64 	%rd13, %rd2, 1;
	setp.ge.u64 	%p4, %rd13, %rd8;
	{ .reg .b32 tmp; mov.b64 {tmp, %r1}, %rd12; }
	mov.f32 	%f64, 0f00000000;
	@%p4 bra 	$L__BB0_3;
	mov.b32 	%f25, %r1;
	fma.rn.f32 	%f26, %f25, 0fBBBB989D, 0f3F000000;
	cvt.sat.f32.f32 	%f27, %f26;
	mov.f32 	%f28, 0f4B400001;
	mov.f32 	%f29, 0f437C0000;
	fma.rm.f32 	%f30, %f27, %f29, %f28;
	add.f32 	%f31, %f30, 0fCB40007F;
	neg.f32 	%f32, %f31;
	fma.rn.f32 	%f33, %f25, 0fBFB8AA3B, %f32;
	fma.rn.f32 	%f34, %f25, 0fB2A57060, %f33;
	mov.b32 	%r12, %f30;
	shl.b32 	%r13, %r12, 23;
	mov.b32 	%f35, %r13;
	ex2.approx.ftz.f32 	%f36, %f34;
	fma.rn.f32 	%f37, %f36, %f35, 0f3F800000;
	div.rn.f32 	%f64, %f25, %f37;
$L__BB0_3:
	add.s64 	%rd14, %rd2, 2;
	setp.ge.u64 	%p5, %rd14, %rd8;
	mov.f32 	%f65, 0f00000000;
	@%p5 bra 	$L__BB0_5;
	fma.rn.f32 	%f39, %f1, 0fBBBB989D, 0f3F000000;
	cvt.sat.f32.f32 	%f40, %f39;
	mov.f32 	%f41, 0f4B400001;
	mov.f32 	%f42, 0f437C0000;
	fma.rm.f32 	%f43, %f40, %f42, %f41;
	add.f32 	%f44, %f43, 0fCB40007F;
	neg.f32 	%f45, %f44;
	fma.rn.f32 	%f46, %f1, 0fBFB8AA3B, %f45;
	fma.rn.f32 	%f47, %f1, 0fB2A57060, %f46;
	mov.b32 	%r14, %f43;
	shl.b32 	%r15, %r14, 23;
	mov.b32 	%f48, %r15;
	ex2.approx.ftz.f32 	%f49, %f47;
	fma.rn.f32 	%f50, %f49, %f48, 0f3F800000;
	div.rn.f32 	%f65, %f1, %f50;
$L__BB0_5:
	add.s64 	%rd15, %rd2, 3;
	setp.ge.u64 	%p6, %rd15, %rd8;
	mov.f32 	%f66, 0f00000000;
	@%p6 bra 	$L__BB0_7;
	fma.rn.f32 	%f52, %f2, 0fBBBB989D, 0f3F000000;
	cvt.sat.f32.f32 	%f53, %f52;
	mov.f32 	%f54, 0f4B400001;
	mov.f32 	%f55, 0f437C0000;
	fma.rm.f32 	%f56, %f53, %f55, %f54;
	add.f32 	%f57, %f56, 0fCB40007F;
	neg.f32 	%f58, %f57;
	fma.rn.f32 	%f59, %f2, 0fBFB8AA3B, %f58;
	fma.rn.f32 	%f60, %f2, 0fB2A57060, %f59;
	mov.b32 	%r16, %f56;
	shl.b32 	%r17, %r16, 23;
	mov.b32 	%f61, %r17;
	ex2.approx.ftz.f32 	%f62, %f60;
	fma.rn.f32 	%f63, %f62, %f61, 0f3F800000;
	div.rn.f32 	%f66, %f2, %f63;
$L__BB0_7:
	cvta.to.global.u64 	%rd16, %rd5;
	add.s64 	%rd18, %rd16, %rd10;
	st.global.v4.f32 	[%rd18], {%f3, %f64, %f65, %f66};
$L__BB0_8:
	ret;

}


// ===== COMPILED SASS (sm_100) =====

	.target	sm_100

	.elftype	@"ET_EXEC"


//--------------------- .note.nv.tkinfo           --------------------------
	.section	.note.nv.tkinfo,"",@"SHT_NOTE"
	.sectionflags	@"SHF_NOTE_NV_TKINFO"
	.tkinfo
        /*0018*/ 	.word	0x00000002
        /*0030*/ 	.string	""
        /*0030*/ 	.string	"ptxas"
        /*0030*/ 	.string	"Cuda compilation tools, release 13.0, V13.0.88"
        /*0030*/ 	.string	"Build cuda_13.0.r13.0/compiler.36424714_0"
        /*0030*/ 	.string	"-arch sm_100 -m 64 "



//--------------------- .note.nv.cuinfo           --------------------------
	.section	.note.nv.cuinfo,"",@"SHT_NOTE"
	.sectionflags	@"SHF_NOTE_NV_CUINFO"
        /*0018*/ 	.short	0x0002
        /*001a*/ 	.short	0x0064
        /*001c*/ 	.short	0x0082
	.zero		2


//--------------------- .nv.info                  --------------------------
	.section	.nv.info,"",@"SHT_CUDA_INFO"
	.align	4


	//----- nvinfo : EIATTR_REGCOUNT
	.align		4
        /*0000*/ 	.byte	0x04, 0x2f
        /*0002*/ 	.short	(.L_1 - .L_0)
	.align		4
.L_0:
        /*0004*/ 	.word	index@(_Z11swishKernelPKfPfmm)
        /*0008*/ 	.word	0x00000017


	//----- nvinfo : EIATTR_FRAME_SIZE
	.align		4
.L_1:
        /*000c*/ 	.byte	0x04, 0x11
        /*000e*/ 	.short	(.L_3 - .L_2)
	.align		4
.L_2:
        /*0010*/ 	.word	index@($__internal_0_$__cuda_sm3x_div_rn_noftz_f32_slowpath)
        /*0014*/ 	.word	0x00000000


	//----- nvinfo : EIATTR_FRAME_SIZE
	.align		4
.L_3:
        /*0018*/ 	.byte	0x04, 0x11
        /*001a*/ 	.short	(.L_5 - .L_4)
	.align		4
.L_4:
        /*001c*/ 	.word	index@(_Z11swishKernelPKfPfmm)
        /*0020*/ 	.word	0x00000000


	//----- nvinfo : EIATTR_MIN_STACK_SIZE
	.align		4
.L_5:
        /*0024*/ 	.byte	0x04, 0x12
        /*0026*/ 	.short	(.L_7 - .L_6)
	.align		4
.L_6:
        /*0028*/ 	.word	index@(_Z11swishKernelPKfPfmm)
        /*002c*/ 	.word	0x00000000
.L_7:


//--------------------- .nv.compat                --------------------------
	.section	.nv.compat,"",@"SHT_CUDA_COMPAT_INFO"
	.align	4
        /*0000*/ 	.byte	0x02, 0x09, 0x00, 0x00, 0x02, 0x02, 0x01, 0x00, 0x02, 0x05, 0x05, 0x00, 0x03, 0x07, 0x01, 0x01
        /*0010*/ 	.byte	0x02, 0x03, 0x00, 0x00, 0x02, 0x06, 0x01, 0x00, 0x04, 0x0b, 0x08, 0x00, 0x01, 0x00, 0x00, 0x00
        /*0020*/ 	.byte	0x00, 0x00, 0x00, 0x00


//--------------------- .nv.info._Z11swishKernelPKfPfmm --------------------------
	.section	.nv.info._Z11swishKernelPKfPfmm,"",@"SHT_CUDA_INFO"
	.sectionflags	@""
	.align	4


	//----- nvinfo : EIATTR_CUDA_API_VERSION
	.align		4
        /*0000*/ 	.byte	0x04, 0x37
        /*0002*/ 	.short	(.L_9 - .L_8)
.L_8:
        /*0004*/ 	.word	0x00000082


	//----- nvinfo : EIATTR_KPARAM_INFO
	.align		4
.L_9:
        /*0008*/ 	.byte	0x04, 0x17
        /*000a*/ 	.short	(.L_11 - .L_10)
.L_10:
        /*000c*/ 	.word	0x00000000
        /*0010*/ 	.short	0x0003
        /*0012*/ 	.short	0x0018
        /*0014*/ 	.byte	0x00, 0xf0, 0x21, 0x00


	//----- nvinfo : EIATTR_KPARAM_INFO
	.align		4
.L_11:
        /*0018*/ 	.byte	0x04, 0x17
        /*001a*/ 	.short	(.L_13 - .L_12)
.L_12:
        /*001c*/ 	.word	0x00000000
        /*0020*/ 	.short	0x0002
        /*0022*/ 	.short	0x0010
        /*0024*/ 	.byte	0x00, 0xf0, 0x21, 0x00


	//----- nvinfo : EIATTR_KPARAM_INFO
	.align		4
.L_13:
        /*0028*/ 	.byte	0x04, 0x17
        /*002a*/ 	.short	(.L_15 - .L_14)
.L_14:
        /*002c*/ 	.word	0x00000000
        /*0030*/ 	.short	0x0001
        /*0032*/ 	.short	0x0008
        /*0034*/ 	.byte	0x00, 0xf5, 0x21, 0x00


	//----- nvinfo : EIATTR_KPARAM_INFO
	.align		4
.L_15:
        /*0038*/ 	.byte	0x04, 0x17
        /*003a*/ 	.short	(.L_17 - .L_16)
.L_16:
        /*003c*/ 	.word	0x00000000
        /*0040*/ 	.short	0x0000
        /*0042*/ 	.short	0x0000
        /*0044*/ 	.byte	0x00, 0xf5, 0x21, 0x00


	//----- nvinfo : EIATTR_SPARSE_MMA_MASK
	.align		4
.L_17:
        /*0048*/ 	.byte	0x03, 0x50
        /*004a*/ 	.short	0x0000


	//----- nvinfo : EIATTR_MAXREG_COUNT
	.align		4
        /*004c*/ 	.byte	0x03, 0x1b
        /*004e*/ 	.short	0x00ff


	//----- nvinfo : EIATTR_MERCURY_ISA_VERSION
	.align		4
        /*0050*/ 	.byte	0x03, 0x5f
        /*0052*/ 	.short	0x0101


	//----- nvinfo : EIATTR_VRC_CTA_INIT_COUNT
	.align		4
        /*0054*/ 	.byte	0x02, 0x4a
	.zero		1
	.zero		1


	//----- nvinfo : EIATTR_EXIT_INSTR_OFFSETS
	.align		4
        /*0058*/ 	.byte	0x04, 0x1c
        /*005a*/ 	.short	(.L_19 - .L_18)


	//   ....[0]....
.L_18:
        /*005c*/ 	.word	0x000000d0


	//   ....[1]....
        /*0060*/ 	.word	0x00000950


	//----- nvinfo : EIATTR_CRS_STACK_SIZE
	.align		4
.L_19:
        /*0064*/ 	.byte	0x04, 0x1e
        /*0066*/ 	.short	(.L_21 - .L_20)
.L_20:
        /*0068*/ 	.word	0x00000000


	//----- nvinfo : EIATTR_CBANK_PARAM_SIZE
	.align		4
.L_21:
        /*006c*/ 	.byte	0x03, 0x19
        /*006e*/ 	.short	0x0020


	//----- nvinfo : EIATTR_PARAM_CBANK
	.align		4
        /*0070*/ 	.byte	0x04, 0x0a
        /*0072*/ 	.short	(.L_23 - .L_22)
	.align		4
.L_22:
        /*0074*/ 	.word	index@(.nv.constant0._Z11swishKernelPKfPfmm)
        /*0078*/ 	.short	0x0380
        /*007a*/ 	.short	0x0020


	//----- nvinfo : EIATTR_SW_WAR
	.align		4
.L_23:
        /*007c*/ 	.byte	0x04, 0x36
        /*007e*/ 	.short	(.L_25 - .L_24)
.L_24:
        /*0080*/ 	.word	0x00000008
.L_25:


//--------------------- .nv.callgraph             --------------------------
	.section	.nv.callgraph,"",@"SHT_CUDA_CALLGRAPH"
	.align	4
	.sectionentsize	8
	.align		4
        /*0000*/ 	.word	0x00000000
	.align		4
        /*0004*/ 	.word	0xffffffff
	.align		4
        /*0008*/ 	.word	0x00000000
	.align		4
        /*000c*/ 	.word	0xfffffffe
	.align		4
        /*0010*/ 	.word	0x00000000
	.align		4
        /*0014*/ 	.word	0xfffffffd
	.align		4
        /*0018*/ 	.word	0x00000000
	.align		4
        /*001c*/ 	.word	0xfffffffc


//--------------------- .text._Z11swishKernelPKfPfmm --------------------------
	.section	.text._Z11swishKernelPKfPfmm,"ax",@progbits
	.align	128
        .global         _Z11swishKernelPKfPfmm
        .type           _Z11swishKernelPKfPfmm,@function
        .size           _Z11swishKernelPKfPfmm,(.L_x_23 - _Z11swishKernelPKfPfmm)
        .other          _Z11swishKernelPKfPfmm,@"STO_CUDA_ENTRY STV_DEFAULT"
_Z11swishKernelPKfPfmm:
.text._Z11swishKernelPKfPfmm:
[----:B------:R-:W-:Y:S01]  /*0000*/  LDC R1, c[0x0][0x37c] ;  /* 0x0000df00ff017b82 */ /* 0x000fe20000000800 */
[----:B------:R-:W0:Y:S07]  /*0010*/  S2R R3, SR_TID.X ;  /* 0x0000000000037919 */ /* 0x000e2e0000002100 */
[----:B------:R-:W0:Y:S08]  /*0020*/  S2UR UR4, SR_CTAID.X ;  /* 0x00000000000479c3 */ /* 0x000e300000002500 */
[----:B------:R-:W0:Y:S08]  /*0030*/  LDC R12, c[0x0][0x360] ;  /* 0x0000d800ff0c7b82 */ /* 0x000e300000000800 */
[----:B------:R-:W1:Y:S08]  /*0040*/  LDC.64 R4, c[0x0][0x398] ;  /* 0x0000e600ff047b82 */ /* 0x000e700000000a00 */
[----:B------:R-:W2:Y:S08]  /*0050*/  S2UR UR6, SR_CTAID.Y ;  /* 0x00000000000679c3 */ /* 0x000eb00000002600 */
[----:B------:R-:W2:Y:S01]  /*0060*/  LDC.64 R6, c[0x0][0x390] ;  /* 0x0000e400ff067b82 */ /* 0x000ea20000000a00 */
[----:B0-----:R-:W-:-:S04]  /*0070*/  IMAD R12, R12, UR4, R3 ;  /* 0x000000040c0c7c24 */ /* 0x001fc8000f8e0203 */
[----:B------:R-:W-:-:S03]  /*0080*/  IMAD.WIDE.U32 R12, R12, 0x4, RZ ;  /* 0x000000040c0c7825 */ /* 0x000fc600078e00ff */
[----:B-1----:R-:W-:-:S04]  /*0090*/  ISETP.GE.U32.AND P0, PT, R12, R4, PT ;  /* 0x000000040c00720c */ /* 0x002fc80003f06070 */
[----:B------:R-:W-:Y:S02]  /*00a0*/  ISETP.GE.U32.AND.EX P0, PT, R13, R5, PT, P0 ;  /* 0x000000050d00720c */ /* 0x000fe40003f06100 */
[----:B--2---:R-:W-:-:S04]  /*00b0*/  ISETP.LE.U32.AND P1, PT, R6, UR6, PT ;  /* 0x0000000606007c0c */ /* 0x004fc8000bf23070 */
[----:B------:R-:W-:-:S13]  /*00c0*/  ISETP.GE.U32.OR.EX P0, PT, RZ, R7, P0, P1 ;  /* 0x00000007ff00720c */ /* 0x000fda0000706510 */
[----:B------:R-:W-:Y:S05]  /*00d0*/  @P0 EXIT ;  /* 0x000000000000094d */ /* 0x000fea0003800000 */
[----:B------:R-:W0:Y:S01]  /*00e0*/  LDCU.64 UR8, c[0x0][0x380] ;  /* 0x00007000ff0877ac */ /* 0x000e220008000a00 */
[----:B------:R-:W-:Y:S01]  /*00f0*/  IMAD.WIDE.U32 R14, R4, UR6, R12 ;  /* 0x00000006040e7c25 */ /* 0x000fe2000f8e000c */
[----:B------:R-:W1:Y:S03]  /*0100*/  LDCU.64 UR4, c[0x0][0x358] ;  /* 0x00006b00ff0477ac */ /* 0x000e660008000a00 */
[----:B------:R-:W-:Y:S02]  /*0110*/  IMAD R3, R5, UR6, R15 ;  /* 0x0000000605037c24 */ /* 0x000fe4000f8e020f */
[----:B------:R-:W-:-:S03]  /*0120*/  IMAD.SHL.U32 R2, R14, 0x4, RZ ;  /* 0x000000040e027824 */ /* 0x000fc600078e00ff */
[----:B------:R-:W-:Y:S02]  /*0130*/  SHF.L.U64.HI R14, R14, 0x2, R3 ;  /* 0x000000020e0e7819 */ /* 0x000fe40000010203 */
[----:B0-----:R-:W-:-:S04]  /*0140*/  IADD3 R4, P0, PT, R2, UR8, RZ ;  /* 0x0000000802047c10 */ /* 0x001fc8000ff1e0ff */
[----:B------:R-:W-:-:S06]  /*0150*/  IADD3.X R5, PT, PT, R14, UR9, RZ, P0, !PT ;  /* 0x000000090e057c10 */ /* 0x000fcc00087fe4ff */
[----:B-1----:R-:W2:Y:S01]  /*0160*/  LDG.E.128.CONSTANT R4, desc[UR4][R4.64] ;  /* 0x0000000404047981 */ /* 0x002ea2000c1e9d00 */
[----:B------:R-:W-:Y:S02]  /*0170*/  HFMA2 R9, -RZ, RZ, 3.7421875, 0 ;  /* 0x437c0000ff097431 */ /* 0x000fe400000001ff */
[----:B------:R-:W-:Y:S01]  /*0180*/  IMAD.MOV.U32 R3, RZ, RZ, 0x3bbb989d ;  /* 0x3bbb989dff037424 */ /* 0x000fe200078e00ff */
[----:B------:R-:W-:Y:S03]  /*0190*/  BSSY.RECONVERGENT B0, `(.L_x_0) ;  /* 0x0000014000007945 */ /* 0x000fe60003800200 */
[----:B--2---:R-:W-:-:S04]  /*01a0*/  FFMA.SAT R0, R4, -R3, 0.5 ;  /* 0x3f00000004007423 */ /* 0x004fc80000002803 */
[----:B------:R-:W-:-:S04]  /*01b0*/  FFMA.RM R0, R0, R9, 12582913 ;  /* 0x4b40000100007423 */ /* 0x000fc80000004009 */
[C---:B------:R-:W-:Y:S01]  /*01c0*/  FADD R3, R0.reuse, -12583039 ;  /* 0xcb40007f00037421 */ /* 0x040fe20000000000 */
[----:B------:R-:W-:-:S03]  /*01d0*/  IMAD.SHL.U32 R0, R0, 0x800000, RZ ;  /* 0x0080000000007824 */ /* 0x000fc600078e00ff */
[----:B------:R-:W-:-:S04]  /*01e0*/  FFMA R3, R4, -1.4426950216293334961, -R3 ;  /* 0xbfb8aa3b04037823 */ /* 0x000fc80000000803 */
[----:B------:R-:W-:-:S06]  /*01f0*/  FFMA R3, R4, -1.925963033500011079e-08, R3 ;  /* 0xb2a5706004037823 */ /* 0x000fcc0000000003 */
[----:B------:R-:W0:Y:S02]  /*0200*/  MUFU.EX2 R3, R3 ;  /* 0x0000000300037308 */ /* 0x000e240000000800 */
[----:B0-----:R-:W-:-:S06]  /*0210*/  FFMA R3, R0, R3, 1 ;  /* 0x3f80000000037423 */ /* 0x001fcc0000000003 */
[----:B------:R-:W0:Y:S08]  /*0220*/  MUFU.RCP R0, R3 ;  /* 0x0000000300007308 */ /* 0x000e300000001000 */
[----:B------:R-:W1:Y:S01]  /*0230*/  FCHK P0, R4, R3 ;  /* 0x0000000304007302 */ /* 0x000e620000000000 */
[----:B0-----:R-:W-:-:S04]  /*0240*/  FFMA R9, -R3, R0, 1 ;  /* 0x3f80000003097423 */ /* 0x001fc80000000100 */
[----:B------:R-:W-:-:S04]  /*0250*/  FFMA R9, R0, R9, R0 ;  /* 0x0000000900097223 */ /* 0x000fc80000000000 */
[----:B------:R-:W-:-:S04]  /*0260*/  FFMA R8, R4, R9, RZ ;  /* 0x0000000904087223 */ /* 0x000fc800000000ff */
[----:B------:R-:W-:-:S04]  /*0270*/  FFMA R0, -R3, R8, R4 ;  /* 0x0000000803007223 */ /* 0x000fc80000000104 */
[----:B------:R-:W-:Y:S01]  /*0280*/  FFMA R8, R9, R0, R8 ;  /* 0x0000000009087223 */ /* 0x000fe20000000008 */
[----:B-1----:R-:W-:Y:S06]  /*0290*/  @!P0 BRA `(.L_x_1) ;  /* 0x00000000000c8947 */ /* 0x002fec0003800000 */
[----:B------:R-:W-:-:S07]  /*02a0*/  MOV R16, 0x2c0 ;  /* 0x000002c000107802 */ /* 0x000fce0000000f00 */
[----:B------:R-:W-:Y:S05]  /*02b0*/  CALL.REL.NOINC `($__internal_0_$__cuda_sm3x_div_rn_noftz_f32_slowpath) ;  /* 0x0000000400a87944 */ /* 0x000fea0003c00000 */
[----:B------:R-:W-:-:S07]  /*02c0*/  IMAD.MOV.U32 R8, RZ, RZ, R0 ;  /* 0x000000ffff087224 */ /* 0x000fce00078e0000 */
.L_x_1:
[----:B------:R-:W-:Y:S05]  /*02d0*/  BSYNC.RECONVERGENT B0 ;  /* 0x0000000000007941 */ /* 0x000fea0003800200 */
.L_x_0:
[----:B------:R-:W0:Y:S01]  /*02e0*/  LDCU.64 UR6, c[0x0][0x398] ;  /* 0x00007300ff0677ac */ /* 0x000e220008000a00 */
[----:B------:R-:W-:Y:S01]  /*02f0*/  IADD3 R0, P1, PT, R12, 0x1, RZ ;  /* 0x000000010c007810 */ /* 0x000fe20007f3e0ff */
[----:B------:R-:W-:Y:S01]  /*0300*/  BSSY.RECONVERGENT B0, `(.L_x_2) ;  /* 0x000001e000007945 */ /* 0x000fe20003800200 */
[----:B------:R-:W-:Y:S02]  /*0310*/  IMAD.MOV.U32 R9, RZ, RZ, RZ ;  /* 0x000000ffff097224 */ /* 0x000fe400078e00ff */
[----:B0-----:R-:W-:Y:S02]  /*0320*/  ISETP.GE.U32.AND P0, PT, R0, UR6, PT ;  /* 0x0000000600007c0c */ /* 0x001fe4000bf06070 */
[----:B------:R-:W-:-:S04]  /*0330*/  IADD3.X R0, PT, PT, RZ, R13, RZ, P1, !PT ;  /* 0x0000000dff007210 */ /* 0x000fc80000ffe4ff */
[----:B------:R-:W-:-:S13]  /*0340*/  ISETP.GE.U32.AND.EX P0, PT, R0, UR7, PT, P0 ;  /* 0x0000000700007c0c */ /* 0x000fda000bf06100 */
[----:B------:R-:W-:Y:S05]  /*0350*/  @P0 BRA `(.L_x_3) ;  /* 0x0000000000600947 */ /* 0x000fea0003800000 */
[----:B------:R-:W-:Y:S01]  /*0360*/  IMAD.MOV.U32 R0, RZ, RZ, 0x3bbb989d ;  /* 0x3bbb989dff007424 */ /* 0x000fe200078e00ff */
[----:B------:R-:W-:Y:S01]  /*0370*/  MOV R3, 0x437c0000 ;  /* 0x437c000000037802 */ /* 0x000fe20000000f00 */
[----:B------:R-:W-:Y:S02]  /*0380*/  BSSY.RECONVERGENT B1, `(.L_x_3) ;  /* 0x0000015000017945 */ /* 0x000fe40003800200 */
[----:B------:R-:W-:-:S04]  /*0390*/  FFMA.SAT R0, R5, -R0, 0.5 ;  /* 0x3f00000005007423 */ /* 0x000fc80000002800 */
[----:B------:R-:W-:-:S04]  /*03a0*/  FFMA.RM R0, R0, R3, 12582913 ;  /* 0x4b40000100007423 */ /* 0x000fc80000004003 */
[C---:B------:R-:W-:Y:S01]  /*03b0*/  FADD R4, R0.reuse, -12583039 ;  /* 0xcb40007f00047421 */ /* 0x040fe20000000000 */
[----:B------:R-:W-:-:S03]  /*03c0*/  IMAD.SHL.U32 R0, R0, 0x800000, RZ ;  /* 0x0080000000007824 */ /* 0x000fc600078e00ff */
[----:B------:R-:W-:-:S04]  /*03d0*/  FFMA R4, R5, -1.4426950216293334961, -R4 ;  /* 0xbfb8aa3b05047823 */ /* 0x000fc80000000804 */
[----:B------:R-:W-:-:S04]  /*03e0*/  FFMA R4, R5, -1.925963033500011079e-08, R4 ;  /* 0xb2a5706005047823 */ /* 0x000fc80000000004 */
        /* <DEDUP_REMOVED lines=10> */
[----:B------:R-:W-:Y:S01]  /*0490*/  IMAD.MOV.U32 R4, RZ, RZ, R5 ;  /* 0x000000ffff047224 */ /* 0x000fe200078e0005 */
[----:B------:R-:W-:-:S07]  /*04a0*/  MOV R16, 0x4c0 ;  /* 0x000004c000107802 */ /* 0x000fce0000000f00 */
[----:B------:R-:W-:Y:S05]  /*04b0*/  CALL.REL.NOINC `($__internal_0_$__cuda_sm3x_div_rn_noftz_f32_slowpath) ;  /* 0x0000000400287944 */ /* 0x000fea0003c00000 */
[----:B------:R-:W-:-:S07]  /*04c0*/  MOV R9, R0 ;  /* 0x0000000000097202 */ /* 0x000fce0000000f00 */
.L_x_4:
[----:B------:R-:W-:Y:S05]  /*04d0*/  BSYNC.RECONVERGENT B1 ;  /* 0x0000000000017941 */ /* 0x000fea0003800200 */
.L_x_3:
[----:B------:R-:W-:Y:S05]  /*04e0*/  BSYNC.RECONVERGENT B0 ;  /* 0x0000000000007941 */ /* 0x000fea0003800200 */
.L_x_2:
[----:B------:R-:W0:Y:S01]  /*04f0*/  LDCU.64 UR6, c[0x0][0x398] ;  /* 0x00007300ff0677ac */ /* 0x000e220008000a00 */
[----:B------:R-:W-:Y:S01]  /*0500*/  IADD3 R0, P1, PT, R12, 0x2, RZ ;  /* 0x000000020c007810 */ /* 0x000fe20007f3e0ff */
[----:B------:R-:W-:Y:S01]  /*0510*/  BSSY.RECONVERGENT B0, `(.L_x_5) ;  /* 0x000001e000007945 */ /* 0x000fe20003800200 */
[----:B------:R-:W-:Y:S02]  /*0520*/  HFMA2 R10, -RZ, RZ, 0, 0 ;  /* 0x00000000ff0a7431 */ /* 0x000fe400000001ff */
[----:B0-----:R-:W-:Y:S01]  /*0530*/  ISETP.GE.U32.AND P0, PT, R0, UR6, PT ;  /* 0x0000000600007c0c */ /* 0x001fe2000bf06070 */
[----:B------:R-:W-:-:S05]  /*0540*/  IMAD.X R0, RZ, RZ, R13, P1 ;  /* 0x000000ffff007224 */ /* 0x000fca00008e060d */
        /* <DEDUP_REMOVED lines=21> */
[----:B------:R-:W-:Y:S02]  /*06a0*/  MOV R4, R6 ;  /* 0x0000000600047202 */ /* 0x000fe40000000f00 */
[----:B------:R-:W-:-:S07]  /*06b0*/  MOV R16, 0x6d0 ;  /* 0x000006d000107802 */ /* 0x000fce0000000f00 */
[----:B------:R-:W-:Y:S05]  /*06c0*/  CALL.REL.NOINC `($__internal_0_$__cuda_sm3x_div_rn_noftz_f32_slowpath) ;  /* 0x0000000000a47944 */ /* 0x000fea0003c00000 */
[----:B------:R-:W-:-:S07]  /*06d0*/  IMAD.MOV.U32 R10, RZ, RZ, R0 ;  /* 0x000000ffff0a7224 */ /* 0x000fce00078e0000 */
.L_x_7:
[----:B------:R-:W-:Y:S05]  /*06e0*/  BSYNC.RECONVERGENT B1 ;  /* 0x0000000000017941 */ /* 0x000fea0003800200 */
.L_x_6:
[----:B------:R-:W-:Y:S05]  /*06f0*/  BSYNC.RECONVERGENT B0 ;  /* 0x0000000000007941 */ /* 0x000fea0003800200 */
.L_x_5:
[----:B------:R-:W0:Y:S01]  /*0700*/  LDCU.64 UR6, c[0x0][0x398] ;  /* 0x00007300ff0677ac */ /* 0x000e220008000a00 */
[----:B------:R-:W-:Y:S01]  /*0710*/  IADD3 R0, P0, PT, R12, 0x3, RZ ;  /* 0x000000030c007810 */ /* 0x000fe20007f1e0ff */
[----:B------:R-:W-:Y:S01]  /*0720*/  BSSY.RECONVERGENT B0, `(.L_x_8) ;  /* 0x000001e000007945 */ /* 0x000fe20003800200 */
[----:B------:R-:W-:Y:S02]  /*0730*/  IMAD.MOV.U32 R11, RZ, RZ, RZ ;  /* 0x000000ffff0b7224 */ /* 0x000fe400078e00ff */
[----:B------:R-:W-:Y:S02]  /*0740*/  IADD3.X R12, PT, PT, RZ, R13, RZ, P0, !PT ;  /* 0x0000000dff0c7210 */ /* 0x000fe400007fe4ff */
[----:B0-----:R-:W-:-:S04]  /*0750*/  ISETP.GE.U32.AND P0, PT, R0, UR6, PT ;  /* 0x0000000600007c0c */ /* 0x001fc8000bf06070 */
[----:B------:R-:W-:-:S13]  /*0760*/  ISETP.GE.U32.AND.EX P0, PT, R12, UR7, PT, P0 ;  /* 0x000000070c007c0c */ /* 0x000fda000bf06100 */
[----:B------:R-:W-:Y:S05]  /*0770*/  @P0 BRA `(.L_x_9) ;  /* 0x0000000000600947 */ /* 0x000fea0003800000 */
[----:B------:R-:W-:Y:S02]  /*0780*/  HFMA2 R0, -RZ, RZ, 0.96630859375, -0.0022525787353515625 ;  /* 0x3bbb989dff007431 */ /* 0x000fe400000001ff */
[----:B------:R-:W-:Y:S01]  /*0790*/  IMAD.MOV.U32 R3, RZ, RZ, 0x437c0000 ;  /* 0x437c0000ff037424 */ /* 0x000fe200078e00ff */
[----:B------:R-:W-:Y:S02]  /*07a0*/  BSSY.RECONVERGENT B1, `(.L_x_9) ;  /* 0x0000015000017945 */ /* 0x000fe40003800200 */
[----:B------:R-:W-:-:S04]  /*07b0*/  FFMA.SAT R0, R7, -R0, 0.5 ;  /* 0x3f00000007007423 */ /* 0x000fc80000002800 */
[----:B------:R-:W-:-:S04]  /*07c0*/  FFMA.RM R0, R0, R3, 12582913 ;  /* 0x4b40000100007423 */ /* 0x000fc80000004003 */
[C---:B------:R-:W-:Y:S01]  /*07d0*/  FADD R4, R0.reuse, -12583039 ;  /* 0xcb40007f00047421 */ /* 0x040fe20000000000 */
[----:B------:R-:W-:-:S03]  /*07e0*/  SHF.L.U32 R0, R0, 0x17, RZ ;  /* 0x0000001700007819 */ /* 0x000fc600000006ff */
        /* <DEDUP_REMOVED lines=16> */
.L_x_10:
[----:B------:R-:W-:Y:S05]  /*08f0*/  BSYNC.RECONVERGENT B1 ;  /* 0x0000000000017941 */ /* 0x000fea0003800200 */
.L_x_9:
[----:B------:R-:W-:Y:S05]  /*0900*/  BSYNC.RECONVERGENT B0 ;  /* 0x0000000000007941 */ /* 0x000fea0003800200 */
.L_x_8:
[----:B------:R-:W0:Y:S02]  /*0910*/  LDCU.64 UR6, c[0x0][0x388] ;  /* 0x00007100ff0677ac */ /* 0x000e240008000a00 */
[----:B0-----:R-:W-:-:S04]  /*0920*/  IADD3 R2, P0, PT, R2, UR6, RZ ;  /* 0x0000000602027c10 */ /* 0x001fc8000ff1e0ff */
[----:B------:R-:W-:-:S05]  /*0930*/  IADD3.X R3, PT, PT, R14, UR7, RZ, P0, !PT ;  /* 0x000000070e037c10 */ /* 0x000fca00087fe4ff */
[----:B------:R-:W-:Y:S01]  /*0940*/  STG.E.128 desc[UR4][R2.64], R8 ;  /* 0x0000000802007986 */ /* 0x000fe2000c101d04 */
[----:B------:R-:W-:Y:S05]  /*0950*/  EXIT ;  /* 0x000000000000794d */ /* 0x000fea0003800000 */
        .weak           $__internal_0_$__cuda_sm3x_div_rn_noftz_f32_slowpath
        .type           $__internal_0_$__cuda_sm3x_div_rn_noftz_f32_slowpath,@function
        .size           $__internal_0_$__cuda_sm3x_div_rn_noftz_f32_slowpath,(.L_x_23 - $__internal_0_$__cuda_sm3x_div_rn_noftz_f32_slowpath)
$__internal_0_$__cuda_sm3x_div_rn_noftz_f32_slowpath:
[----:B------:R-:W-:Y:S01]  /*0960*/  SHF.R.U32.HI R15, RZ, 0x17, R3 ;  /* 0x00000017ff0f7819 */ /* 0x000fe20000011603 */
[----:B------:R-:W-:Y:S01]  /*0970*/  BSSY.RECONVERGENT B2, `(.L_x_11) ;  /* 0x0000062000027945 */ /* 0x000fe20003800200 */
[----:B------:R-:W-:Y:S02]  /*0980*/  SHF.R.U32.HI R0, RZ, 0x17, R4 ;  /* 0x00000017ff007819 */ /* 0x000fe40000011604 */
[----:B------:R-:W-:Y:S02]  /*0990*/  LOP3.LUT R15, R15, 0xff, RZ, 0xc0, !PT ;  /* 0x000000ff0f0f7812 */ /* 0x000fe400078ec0ff */
[----:B------:R-:W-:-:S03]  /*09a0*/  LOP3.LUT R17, R0, 0xff, RZ, 0xc0, !PT ;  /* 0x000000ff00117812 */ /* 0x000fc600078ec0ff */
[----:B------:R-:W-:Y:S01]  /*09b0*/  VIADD R18, R15, 0xffffffff ;  /* 0xffffffff0f127836 */ /* 0x000fe20000000000 */
[----:B------:R-:W-:-:S04]  /*09c0*/  IADD3 R0, PT, PT, R17, -0x1, RZ ;  /* 0xffffffff11007810 */ /* 0x000fc80007ffe0ff */
[----:B------:R-:W-:-:S04]  /*09d0*/  ISETP.GT.U32.AND P0, PT, R18, 0xfd, PT ;  /* 0x000000fd1200780c */ /* 0x000fc80003f04070 */
[----:B------:R-:W-:-:S13]  /*09e0*/  ISETP.GT.U32.OR P0, PT, R0, 0xfd, P0 ;  /* 0x000000fd0000780c */ /* 0x000fda0000704470 */
[----:B------:R-:W-:Y:S01]  /*09f0*/  @!P0 IMAD.MOV.U32 R11, RZ, RZ, RZ ;  /* 0x000000ffff0b8224 */ /* 0x000fe200078e00ff */
[----:B------:R-:W-:Y:S06]  /*0a00*/  @!P0 BRA `(.L_x_12) ;  /* 0x00000000005c8947 */ /* 0x000fec0003800000 */
[----:B------:R-:W-:Y:S02]  /*0a10*/  FSETP.GTU.FTZ.AND P0, PT, |R4|, +INF , PT ;  /* 0x7f8000000400780b */ /* 0x000fe40003f1c200 */
[----:B------:R-:W-:-:S04]  /*0a20*/  FSETP.GTU.FTZ.AND P1, PT, |R3|, +INF , PT ;  /* 0x7f8000000300780b */ /* 0x000fc80003f3c200 */
[----:B------:R-:W-:-:S13]  /*0a30*/  PLOP3.LUT P0, PT, P0, P1, PT, 0xf8, 0x8f ;  /* 0x00000000008f781c */ /* 0x000fda0000703f70 */
[----:B------:R-:W-:Y:S05]  /*0a40*/  @P0 BRA `(.L_x_13) ;  /* 0x00000004004c0947 */ /* 0x000fea0003800000 */
[----:B------:R-:W-:-:S13]  /*0a50*/  LOP3.LUT P0, RZ, R3, 0x7fffffff, R4, 0xc8, !PT ;  /* 0x7fffffff03ff7812 */ /* 0x000fda000780c804 */
[----:B------:R-:W-:Y:S05]  /*0a60*/  @!P0 BRA `(.L_x_14) ;  /* 0x00000004003c8947 */ /* 0x000fea0003800000 */
[C---:B------:R-:W-:Y:S02]  /*0a70*/  FSETP.NEU.FTZ.AND P2, PT, |R4|.reuse, +INF , PT ;  /* 0x7f8000000400780b */ /* 0x040fe40003f5d200 */
[----:B------:R-:W-:Y:S02]  /*0a80*/  FSETP.NEU.FTZ.AND P1, PT, |R3|, +INF , PT ;  /* 0x7f8000000300780b */ /* 0x000fe40003f3d200 */
[----:B------:R-:W-:-:S11]  /*0a90*/  FSETP.NEU.FTZ.AND P0, PT, |R4|, +INF , PT ;  /* 0x7f8000000400780b */ /* 0x000fd60003f1d200 */
[----:B------:R-:W-:Y:S05]  /*0aa0*/  @!P1 BRA !P2, `(.L_x_14) ;  /* 0x00000004002c9947 */ /* 0x000fea0005000000 */
[----:B------:R-:W-:-:S04]  /*0ab0*/  LOP3.LUT P2, RZ, R4, 0x7fffffff, RZ, 0xc0, !PT ;  /* 0x7fffffff04ff7812 */ /* 0x000fc8000784c0ff */
[----:B------:R-:W-:-:S13]  /*0ac0*/  PLOP3.LUT P1, PT, P1, P2, PT, 0x2f, 0xf2 ;  /* 0x0000000000f2781c */ /* 0x000fda0000f24577 */
[----:B------:R-:W-:Y:S05]  /*0ad0*/  @P1 BRA `(.L_x_15) ;  /* 0x0000000400181947 */ /* 0x000fea0003800000 */
[----:B------:R-:W-:-:S04]  /*0ae0*/  LOP3.LUT P1, RZ, R3, 0x7fffffff, RZ, 0xc0, !PT ;  /* 0x7fffffff03ff7812 */ /* 0x000fc8000782c0ff */
[----:B------:R-:W-:-:S13]  /*0af0*/  PLOP3.LUT P0, PT, P0, P1, PT, 0x2f, 0xf2 ;  /* 0x0000000000f2781c */ /* 0x000fda0000702577 */
[----:B------:R-:W-:Y:S05]  /*0b00*/  @P0 BRA `(.L_x_16) ;  /* 0x0000000400000947 */ /* 0x000fea0003800000 */
[----:B------:R-:W-:Y:S02]  /*0b10*/  ISETP.GE.AND P0, PT, R0, RZ, PT ;  /* 0x000000ff0000720c */ /* 0x000fe40003f06270 */
[----:B------:R-:W-:-:S11]  /*0b20*/  ISETP.GE.AND P1, PT, R18, RZ, PT ;  /* 0x000000ff1200720c */ /* 0x000fd60003f26270 */
[----:B------:R-:W-:Y:S01]  /*0b30*/  @P0 MOV R11, RZ ;  /* 0x000000ff000b0202 */ /* 0x000fe20000000f00 */
[----:B------:R-:W-:Y:S02]  /*0b40*/  @!P0 IMAD.MOV.U32 R11, RZ, RZ, -0x40 ;  /* 0xffffffc0ff0b8424 */ /* 0x000fe400078e00ff */
[----:B------:R-:W-:Y:S01]  /*0b50*/  @!P0 FFMA R4, R4, 1.84467440737095516160e+19, RZ ;  /* 0x5f80000004048823 */ /* 0x000fe200000000ff */
[----:B------:R-:W-:Y:S02]  /*0b60*/  @!P1 FFMA R3, R3, 1.84467440737095516160e+19, RZ ;  /* 0x5f80000003039823 */ /* 0x000fe400000000ff */
[----:B------:R-:W-:-:S07]  /*0b70*/  @!P1 IADD3 R11, PT, PT, R11, 0x40, RZ ;  /* 0x000000400b0b9810 */ /* 0x000fce0007ffe0ff */
.L_x_12:
[----:B------:R-:W-:Y:S01]  /*0b80*/  LEA R0, R15, 0xc0800000, 0x17 ;  /* 0xc08000000f007811 */ /* 0x000fe200078eb8ff */
[----:B------:R-:W-:Y:S01]  /*0b90*/  BSSY.RECONVERGENT B3, `(.L_x_17) ;  /* 0x0000036000037945 */ /* 0x000fe20003800200 */
[----:B------:R-:W-:-:S03]  /*0ba0*/  IADD3 R17, PT, PT, R17, -0x7f, RZ ;  /* 0xffffff8111117810 */ /* 0x000fc60007ffe0ff */
[----:B------:R-:W-:Y:S02]  /*0bb0*/  IMAD.IADD R18, R3, 0x1, -R0 ;  /* 0x0000000103127824 */ /* 0x000fe400078e0a00 */
[C---:B------:R-:W-:Y:S02]  /*0bc0*/  IMAD R0, R17.reuse, -0x800000, R4 ;  /* 0xff80000011007824 */ /* 0x040fe400078e0204 */
[----:B------:R0:W1:Y:S01]  /*0bd0*/  MUFU.RCP R3, R18 ;  /* 0x0000001200037308 */ /* 0x0000620000001000 */
[----:B------:R-:W-:Y:S01]  /*0be0*/  FADD.FTZ R19, -R18, -RZ ;  /* 0x800000ff12137221 */ /* 0x000fe20000010100 */
[----:B0-----:R-:W-:-:S05]  /*0bf0*/  IADD3 R18, PT, PT, R17, 0x7f, -R15 ;  /* 0x0000007f11127810 */ /* 0x001fca0007ffe80f */
[----:B------:R-:W-:Y:S02]  /*0c00*/  IMAD.IADD R11, R18, 0x1, R11 ;  /* 0x00000001120b7824 */ /* 0x000fe400078e020b */
[----:B-1----:R-:W-:-:S04]  /*0c10*/  FFMA R20, R3, R19, 1 ;  /* 0x3f80000003147423 */ /* 0x002fc80000000013 */
[----:B------:R-:W-:-:S04]  /*0c20*/  FFMA R3, R3, R20, R3 ;  /* 0x0000001403037223 */ /* 0x000fc80000000003 */
[----:B------:R-:W-:-:S04]  /*0c30*/  FFMA R4, R0, R3, RZ ;  /* 0x0000000300047223 */ /* 0x000fc800000000ff */
[----:B------:R-:W-:-:S04]  /*0c40*/  FFMA R20, R19, R4, R0 ;  /* 0x0000000413147223 */ /* 0x000fc80000000000 */
[----:B------:R-:W-:-:S04]  /*0c50*/  FFMA R20, R3, R20, R4 ;  /* 0x0000001403147223 */ /* 0x000fc80000000004 */
[----:B------:R-:W-:-:S04]  /*0c60*/  FFMA R19, R19, R20, R0 ;  /* 0x0000001413137223 */ /* 0x000fc80000000000 */
[----:B------:R-:W-:-:S05]  /*0c70*/  FFMA R0, R3, R19, R20 ;  /* 0x0000001303007223 */ /* 0x000fca0000000014 */
[----:B------:R-:W-:-:S04]  /*0c80*/  SHF.R.U32.HI R4, RZ, 0x17, R0 ;  /* 0x00000017ff047819 */ /* 0x000fc80000011600 */
[----:B------:R-:W-:-:S04]  /*0c90*/  LOP3.LUT R4, R4, 0xff, RZ, 0xc0, !PT ;  /* 0x000000ff04047812 */ /* 0x000fc800078ec0ff */
[----:B------:R-:W-:-:S05]  /*0ca0*/  IADD3 R15, PT, PT, R4, R11, RZ ;  /* 0x0000000b040f7210 */ /* 0x000fca0007ffe0ff */
[----:B------:R-:W-:-:S05]  /*0cb0*/  VIADD R4, R15, 0xffffffff ;  /* 0xffffffff0f047836 */ /* 0x000fca0000000000 */
[----:B------:R-:W-:-:S13]  /*0cc0*/  ISETP.GE.U32.AND P0, PT, R4, 0xfe, PT ;  /* 0x000000fe0400780c */ /* 0x000fda0003f06070 */
[----:B------:R-:W-:Y:S05]  /*0cd0*/  @!P0 BRA `(.L_x_18) ;  /* 0x0000000000808947 */ /* 0x000fea0003800000 */
[----:B------:R-:W-:-:S13]  /*0ce0*/  ISETP.GT.AND P0, PT, R15, 0xfe, PT ;  /* 0x000000fe0f00780c */ /* 0x000fda0003f04270 */
[----:B------:R-:W-:Y:S05]  /*0cf0*/  @P0 BRA `(.L_x_19) ;  /* 0x00000000006c0947 */ /* 0x000fea0003800000 */
[----:B------:R-:W-:-:S13]  /*0d00*/  ISETP.GE.AND P0, PT, R15, 0x1, PT ;  /* 0x000000010f00780c */ /* 0x000fda0003f06270 */
[----:B------:R-:W-:Y:S05]  /*0d10*/  @P0 BRA `(.L_x_20) ;  /* 0x0000000000740947 */ /* 0x000fea0003800000 */
[----:B------:R-:W-:Y:S02]  /*0d20*/  ISETP.GE.AND P0, PT, R15, -0x18, PT ;  /* 0xffffffe80f00780c */ /* 0x000fe40003f06270 */
[----:B------:R-:W-:-:S11]  /*0d30*/  LOP3.LUT R0, R0, 0x80000000, RZ, 0xc0, !PT ;  /* 0x8000000000007812 */ /* 0x000fd600078ec0ff */
[----:B------:R-:W-:Y:S05]  /*0d40*/  @!P0 BRA `(.L_x_20) ;  /* 0x0000000000688947 */ /* 0x000fea0003800000 */
[-CC-:B------:R-:W-:Y:S01]  /*0d50*/  FFMA.RZ R4, R3, R19.reuse, R20.reuse ;  /* 0x0000001303047223 */ /* 0x180fe2000000c014 */
[C---:B------:R-:W-:Y:S02]  /*0d60*/  IADD3 R18, PT, PT, R15.reuse, 0x20, RZ ;  /* 0x000000200f127810 */ /* 0x040fe40007ffe0ff */
[----:B------:R-:W-:Y:S02]  /*0d70*/  ISETP.NE.AND P2, PT, R15, RZ, PT ;  /* 0x000000ff0f00720c */ /* 0x000fe40003f45270 */
[----:B------:R-:W-:Y:S01]  /*0d80*/  LOP3.LUT R11, R4, 0x7fffff, RZ, 0xc0, !PT ;  /* 0x007fffff040b7812 */ /* 0x000fe200078ec0ff */
[CCC-:B------:R-:W-:Y:S01]  /*0d90*/  FFMA.RP R4, R3.reuse, R19.reuse, R20.reuse ;  /* 0x0000001303047223 */ /* 0x1c0fe20000008014 */
[----:B------:R-:W-:Y:S01]  /*0da0*/  FFMA.RM R3, R3, R19, R20 ;  /* 0x0000001303037223 */ /* 0x000fe20000004014 */
[----:B------:R-:W-:Y:S01]  /*0db0*/  ISETP.NE.AND P1, PT, R15, RZ, PT ;  /* 0x000000ff0f00720c */ /* 0x000fe20003f25270 */
[----:B------:R-:W-:Y:S01]  /*0dc0*/  IMAD.MOV R15, RZ, RZ, -R15 ;  /* 0x000000ffff0f7224 */ /* 0x000fe200078e0a0f */
[----:B------:R-:W-:-:S02]  /*0dd0*/  LOP3.LUT R11, R11, 0x800000, RZ, 0xfc, !PT ;  /* 0x008000000b0b7812 */ /* 0x000fc400078efcff */
[----:B------:R-:W-:Y:S02]  /*0de0*/  FSETP.NEU.FTZ.AND P0, PT, R4, R3, PT ;  /* 0x000000030400720b */ /* 0x000fe40003f1d000 */
[----:B------:R-:W-:Y:S02]  /*0df0*/  SHF.L.U32 R18, R11, R18, RZ ;  /* 0x000000120b127219 */ /* 0x000fe400000006ff */
[----:B------:R-:W-:Y:S02]  /*0e00*/  SEL R4, R15, RZ, P2 ;  /* 0x000000ff0f047207 */ /* 0x000fe40001000000 */
[----:B------:R-:W-:Y:S02]  /*0e10*/  ISETP.NE.AND P1, PT, R18, RZ, P1 ;  /* 0x000000ff1200720c */ /* 0x000fe40000f25270 */
[----:B------:R-:W-:Y:S02]  /*0e20*/  SHF.R.U32.HI R4, RZ, R4, R11 ;  /* 0x00000004ff047219 */ /* 0x000fe4000001160b */
[----:B------:R-:W-:-:S02]  /*0e30*/  PLOP3.LUT P0, PT, P0, P1, PT, 0xf8, 0x8f ;  /* 0x00000000008f781c */ /* 0x000fc40000703f70 */
[----:B------:R-:W-:Y:S02]  /*0e40*/  SHF.R.U32.HI R18, RZ, 0x1, R4 ;  /* 0x00000001ff127819 */ /* 0x000fe40000011604 */
[----:B------:R-:W-:-:S04]  /*0e50*/  SEL R3, RZ, 0x1, !P0 ;  /* 0x00000001ff037807 */ /* 0x000fc80004000000 */
[----:B------:R-:W-:-:S04]  /*0e60*/  LOP3.LUT R3, R3, 0x1, R18, 0xf8, !PT ;  /* 0x0000000103037812 */ /* 0x000fc800078ef812 */
[----:B------:R-:W-:-:S04]  /*0e70*/  LOP3.LUT R3, R3, R4, RZ, 0xc0, !PT ;  /* 0x0000000403037212 */ /* 0x000fc800078ec0ff */
[----:B------:R-:W-:-:S04]  /*0e80*/  IADD3 R3, PT, PT, R18, R3, RZ ;  /* 0x0000000312037210 */ /* 0x000fc80007ffe0ff */
[----:B------:R-:W-:Y:S01]  /*0e90*/  LOP3.LUT R0, R3, R0, RZ, 0xfc, !PT ;  /* 0x0000000003007212 */ /* 0x000fe200078efcff */
[----:B------:R-:W-:Y:S06]  /*0ea0*/  BRA `(.L_x_20) ;  /* 0x0000000000107947 */ /* 0x000fec0003800000 */
.L_x_19:
[----:B------:R-:W-:-:S04]  /*0eb0*/  LOP3.LUT R0, R0, 0x80000000, RZ, 0xc0, !PT ;  /* 0x8000000000007812 */ /* 0x000fc800078ec0ff */
[----:B------:R-:W-:Y:S01]  /*0ec0*/  LOP3.LUT R0, R0, 0x7f800000, RZ, 0xfc, !PT ;  /* 0x7f80000000007812 */ /* 0x000fe200078efcff */
[----:B------:R-:W-:Y:S06]  /*0ed0*/  BRA `(.L_x_20) ;  /* 0x0000000000047947 */ /* 0x000fec0003800000 */
.L_x_18:
[----:B------:R-:W-:-:S07]  /*0ee0*/  IMAD R0, R11, 0x800000, R0 ;  /* 0x008000000b007824 */ /* 0x000fce00078e0200 */
.L_x_20:
[----:B------:R-:W-:Y:S05]  /*0ef0*/  BSYNC.RECONVERGENT B3 ;  /* 0x0000000000037941 */ /* 0x000fea0003800200 */
.L_x_17:
[----:B------:R-:W-:Y:S05]  /*0f00*/  BRA `(.L_x_21) ;  /* 0x0000000000207947 */ /* 0x000fea0003800000 */
.L_x_16:
[----:B------:R-:W-:-:S04]  /*0f10*/  LOP3.LUT R0, R3, 0x80000000, R4, 0x48, !PT ;  /* 0x8000000003007812 */ /* 0x000fc800078e4804 */
[----:B------:R-:W-:Y:S01]  /*0f20*/  LOP3.LUT R0, R0, 0x7f800000, RZ, 0xfc, !PT ;  /* 0x7f80000000007812 */ /* 0x000fe200078efcff */
[----:B------:R-:W-:Y:S06]  /*0f30*/  BRA `(.L_x_21) ;  /* 0x0000000000147947 */ /* 0x000fec0003800000 */
.L_x_15:
[----:B------:R-:W-:Y:S01]  /*0f40*/  LOP3.LUT R0, R3, 0x80000000, R4, 0x48, !PT ;  /* 0x8000000003007812 */ /* 0x000fe200078e4804 */
[----:B------:R-:W-:Y:S06]  /*0f50*/  BRA `(.L_x_21) ;  /* 0x00000000000c7947 */ /* 0x000fec0003800000 */
.L_x_14:
[----:B------:R-:W0:Y:S01]  /*0f60*/  MUFU.RSQ R0, -QNAN ;  /* 0xffc0000000007908 */ /* 0x000e220000001400 */
[----:B------:R-:W-:Y:S05]  /*0f70*/  BRA `(.L_x_21) ;  /* 0x0000000000047947 */ /* 0x000fea0003800000 */
.L_x_13:
[----:B------:R-:W-:-:S07]  /*0f80*/  FADD.FTZ R0, R4, R3 ;  /* 0x0000000304007221 */ /* 0x000fce0000010000 */
.L_x_21:
[----:B------:R-:W-:Y:S05]  /*0f90*/  BSYNC.RECONVERGENT B2 ;  /* 0x0000000000027941 */ /* 0x000fea0003800200 */
.L_x_11:
[----:B------:R-:W-:-:S04]  /*0fa0*/  HFMA2 R17, -RZ, RZ, 0, 0 ;  /* 0x00000000ff117431 */ /* 0x000fc800000001ff */
[----:B0-----:R-:W-:Y:S05]  /*0fb0*/  RET.REL.NODEC R16 `(_Z11swishKernelPKfPfmm) ;  /* 0xfffffff010107950 */ /* 0x001fea0003c3ffff */
.L_x_22:
[----:B------:R-:W-:-:S00]  /*0fc0*/  BRA `(.L_x_22) ;  /* 0xfffffffc00fc7947 */ /* 0x000fc0000383ffff */
[----:B------:R-:W-:-:S00]  /*0fd0*/  NOP ;  /* 0x0000000000007918 */ /* 0x000fc00000000000 */
        /* <DEDUP_REMOVED lines=10> */
.L_x_23:


//--------------------- .nv.shared.reserved.0     --------------------------
	.section	.nv.shared.reserved.0,"aw",@nobits
	.weak		__nv_reservedSMEM_offset_0_alias
	.size		__nv_reservedSMEM_offset_0_alias, 0, 64
	.other		__nv_reservedSMEM_offset_0_alias,@"STO_CUDA_RESERVED_SHARED STV_DEFAULT"
__nv_reservedSMEM_offset_0_alias:
	.zero		0
	.zero		64


//--------------------- .nv.constant0._Z11swishKernelPKfPfmm --------------------------
	.section	.nv.constant0._Z11swishKernelPKfPfmm,"a",@progbits
	.sectionflags	@""
	.align	4
.nv.constant0._Z11swishKernelPKfPfmm:
	.zero		928


//--------------------- SYMBOLS --------------------------

	.type		.nv.reservedSmem.offset0,@object
	.size		.nv.reservedSmem.offset0,0x4
